//
// Generated by NVIDIA NVVM Compiler
//
// Compiler Build ID: CL-36424714
// Cuda compilation tools, release 13.0, V13.0.88
// Based on NVVM 20.0.0
//

.version 9.0
.target sm_100
.address_size 64

	// .globl	_Z6kernelyP6uchar4iiii

.visible .entry _Z6kernelyP6uchar4iiii(
	.param .u64 _Z6kernelyP6uchar4iiii_param_0,
	.param .u64 .ptr .align 1 _Z6kernelyP6uchar4iiii_param_1,
	.param .u32 _Z6kernelyP6uchar4iiii_param_2,
	.param .u32 _Z6kernelyP6uchar4iiii_param_3,
	.param .u32 _Z6kernelyP6uchar4iiii_param_4,
	.param .u32 _Z6kernelyP6uchar4iiii_param_5
)
{
	.reg .pred 	%p<13>;
	.reg .b16 	%rs<12>;
	.reg .b32 	%r<242>;
	.reg .b32 	%f<9>;
	.reg .b64 	%rd<7>;

	ld.param.u64 	%rd1, [_Z6kernelyP6uchar4iiii_param_0];
	ld.param.u32 	%r89, [_Z6kernelyP6uchar4iiii_param_2];
	ld.param.u32 	%r90, [_Z6kernelyP6uchar4iiii_param_3];
	ld.param.u32 	%r91, [_Z6kernelyP6uchar4iiii_param_4];
	ld.param.u32 	%r92, [_Z6kernelyP6uchar4iiii_param_5];
	mov.u32 	%r1, %ntid.x;
	mov.u32 	%r93, %ctaid.x;
	mul.lo.s32 	%r2, %r1, %r93;
	mov.u32 	%r94, %ntid.y;
	mov.u32 	%r95, %ctaid.y;
	mov.u32 	%r96, %tid.y;
	mad.lo.s32 	%r97, %r94, %r95, %r96;
	mov.u32 	%r98, %nctaid.y;
	mul.lo.s32 	%r3, %r94, %r98;
	div.s32 	%r4, %r89, %r91;
	div.s32 	%r5, %r90, %r92;
	mul.lo.s32 	%r6, %r5, %r97;
	setp.ge.s32 	%p1, %r6, %r90;
	@%p1 bra 	$L__BB0_5;
	mov.u32 	%r99, %tid.x;
	add.s32 	%r100, %r2, %r99;
	mul.lo.s32 	%r7, %r4, %r100;
	setp.lt.s32 	%p2, %r5, 1;
	@%p2 bra 	$L__BB0_5;
	neg.s32 	%r8, %r6;
	neg.s32 	%r9, %r3;
	mov.u32 	%r102, %nctaid.x;
	mul.lo.s32 	%r10, %r1, %r102;
	mul.lo.s32 	%r11, %r92, %r91;
	mov.b32 	%r199, 0;
	mov.b16 	%rs11, 0;
	cvt.u16.u32 	%rs6, %r9;
	cvt.u16.u32 	%rs7, %r8;
	mov.u32 	%r200, %r6;
$L__BB0_3:
	setp.lt.s32 	%p3, %r7, %r89;
	mad.lo.s16 	%rs8, %rs11, %rs6, %rs7;
	mul.lo.s32 	%r14, %r3, %r199;
	add.s32 	%r103, %r6, %r14;
	add.s32 	%r104, %r103, %r5;
	add.s32 	%r105, %r103, 1;
	max.s32 	%r15, %r104, %r105;
	cvt.u16.u32 	%rs9, %r15;
	add.s16 	%rs2, %rs8, %rs9;
	@%p3 bra 	$L__BB0_6;
$L__BB0_4:
	add.s32 	%r200, %r200, %r3;
	setp.lt.s32 	%p12, %r200, %r90;
	add.s32 	%r199, %r199, 1;
	add.s16 	%rs11, %rs11, 1;
	@%p12 bra 	$L__BB0_3;
$L__BB0_5:
	ret;
$L__BB0_6:
	mul.lo.s32 	%r106, %r199, %r9;
	sub.s32 	%r107, %r106, %r6;
	add.s32 	%r108, %r15, %r107;
	and.b32  	%r18, %r108, 3;
	add.s32 	%r109, %r15, %r106;
	sub.s32 	%r19, %r6, %r109;
	and.b16  	%rs4, %rs2, 1;
	add.s32 	%r110, %r8, %r15;
	sub.s32 	%r111, %r110, %r14;
	and.b32  	%r112, %r111, -4;
	add.s32 	%r113, %r8, %r200;
	sub.s32 	%r114, %r14, %r113;
	add.s32 	%r20, %r112, %r114;
	mov.u32 	%r201, %r7;
$L__BB0_7:
	add.s32 	%r22, %r201, %r4;
	mov.b32 	%r241, 0;
	mov.u32 	%r202, %r201;
	mov.u32 	%r240, %r241;
	mov.u32 	%r239, %r241;
	mov.u32 	%r238, %r241;
	mov.u32 	%r237, %r241;
$L__BB0_8:
	setp.gt.u32 	%p4, %r19, -4;
	cvt.rn.f32.s32 	%f1, %r202;
	mov.u32 	%r220, %r200;
	@%p4 bra 	$L__BB0_11;
	mov.u32 	%r208, %r20;
	mov.u32 	%r220, %r200;
$L__BB0_10:
	.pragma "nounroll";
	cvt.rn.f32.u32 	%f2, %r220;
	tex.2d.v4.u32.f32 	{%r117, %r118, %r119, %r120}, [%rd1, {%f1, %f2}];
	and.b32  	%r121, %r117, 255;
	add.s32 	%r122, %r121, %r237;
	and.b32  	%r123, %r118, 255;
	add.s32 	%r124, %r123, %r238;
	and.b32  	%r125, %r119, 255;
	add.s32 	%r126, %r125, %r239;
	and.b32  	%r127, %r120, 255;
	add.s32 	%r128, %r127, %r240;
	add.s32 	%r129, %r220, 1;
	cvt.rn.f32.u32 	%f3, %r129;
	tex.2d.v4.u32.f32 	{%r130, %r131, %r132, %r133}, [%rd1, {%f1, %f3}];
	and.b32  	%r134, %r130, 255;
	add.s32 	%r135, %r134, %r122;
	and.b32  	%r136, %r131, 255;
	add.s32 	%r137, %r136, %r124;
	and.b32  	%r138, %r132, 255;
	add.s32 	%r139, %r138, %r126;
	and.b32  	%r140, %r133, 255;
	add.s32 	%r141, %r140, %r128;
	add.s32 	%r142, %r220, 2;
	cvt.rn.f32.u32 	%f4, %r142;
	tex.2d.v4.u32.f32 	{%r143, %r144, %r145, %r146}, [%rd1, {%f1, %f4}];
	and.b32  	%r147, %r143, 255;
	add.s32 	%r148, %r147, %r135;
	and.b32  	%r149, %r144, 255;
	add.s32 	%r150, %r149, %r137;
	and.b32  	%r151, %r145, 255;
	add.s32 	%r152, %r151, %r139;
	and.b32  	%r153, %r146, 255;
	add.s32 	%r154, %r153, %r141;
	add.s32 	%r155, %r220, 3;
	cvt.rn.f32.u32 	%f5, %r155;
	tex.2d.v4.u32.f32 	{%r156, %r157, %r158, %r159}, [%rd1, {%f1, %f5}];
	and.b32  	%r160, %r156, 255;
	add.s32 	%r237, %r160, %r148;
	and.b32  	%r161, %r157, 255;
	add.s32 	%r238, %r161, %r150;
	and.b32  	%r162, %r158, 255;
	add.s32 	%r239, %r162, %r152;
	and.b32  	%r163, %r159, 255;
	add.s32 	%r240, %r163, %r154;
	add.s32 	%r241, %r241, 4;
	add.s32 	%r220, %r220, 4;
	add.s32 	%r208, %r208, -4;
	setp.ne.s32 	%p5, %r208, 0;
	@%p5 bra 	$L__BB0_10;
$L__BB0_11:
	setp.eq.s32 	%p6, %r18, 0;
	@%p6 bra 	$L__BB0_16;
	and.b16  	%rs10, %rs2, 3;
	setp.eq.s16 	%p7, %rs10, 1;
	@%p7 bra 	$L__BB0_14;
	cvt.rn.f32.u32 	%f6, %r220;
	tex.2d.v4.u32.f32 	{%r165, %r166, %r167, %r168}, [%rd1, {%f1, %f6}];
	and.b32  	%r169, %r165, 255;
	add.s32 	%r170, %r169, %r237;
	and.b32  	%r171, %r166, 255;
	add.s32 	%r172, %r171, %r238;
	and.b32  	%r173, %r167, 255;
	add.s32 	%r174, %r173, %r239;
	and.b32  	%r175, %r168, 255;
	add.s32 	%r176, %r175, %r240;
	add.s32 	%r177, %r220, 1;
	cvt.rn.f32.u32 	%f7, %r177;
	tex.2d.v4.u32.f32 	{%r178, %r179, %r180, %r181}, [%rd1, {%f1, %f7}];
	and.b32  	%r182, %r178, 255;
	add.s32 	%r237, %r182, %r170;
	and.b32  	%r183, %r179, 255;
	add.s32 	%r238, %r183, %r172;
	and.b32  	%r184, %r180, 255;
	add.s32 	%r239, %r184, %r174;
	and.b32  	%r185, %r181, 255;
	add.s32 	%r240, %r185, %r176;
	add.s32 	%r241, %r241, 2;
	add.s32 	%r220, %r220, 2;
$L__BB0_14:
	setp.eq.s16 	%p8, %rs4, 0;
	@%p8 bra 	$L__BB0_16;
	cvt.rn.f32.u32 	%f8, %r220;
	tex.2d.v4.u32.f32 	{%r186, %r187, %r188, %r189}, [%rd1, {%f1, %f8}];
	and.b32  	%r190, %r186, 255;
	add.s32 	%r237, %r190, %r237;
	and.b32  	%r191, %r187, 255;
	add.s32 	%r238, %r191, %r238;
	and.b32  	%r192, %r188, 255;
	add.s32 	%r239, %r192, %r239;
	and.b32  	%r193, %r189, 255;
	add.s32 	%r240, %r193, %r240;
	add.s32 	%r241, %r241, 1;
$L__BB0_16:
	add.s32 	%r202, %r202, 1;
	setp.lt.s32 	%p9, %r202, %r22;
	@%p9 bra 	$L__BB0_8;
	div.s32 	%r84, %r237, %r241;
	div.s32 	%r85, %r238, %r241;
	div.s32 	%r86, %r239, %r241;
	div.s32 	%r87, %r240, %r241;
	div.u32 	%r194, %r200, %r5;
	div.s32 	%r195, %r201, %r4;
	mad.lo.s32 	%r88, %r194, %r91, %r195;
	setp.lt.s32 	%p10, %r88, %r11;
	@%p10 bra 	$L__BB0_18;
	bra.uni 	$L__BB0_19;
$L__BB0_18:
	ld.param.u64 	%rd6, [_Z6kernelyP6uchar4iiii_param_1];
	cvta.to.global.u64 	%rd3, %rd6;
	mul.wide.s32 	%rd4, %r88, 4;
	add.s64 	%rd5, %rd3, %rd4;
	prmt.b32 	%r196, %r86, %r87, 0x3340U;
	prmt.b32 	%r197, %r84, %r85, 0x3340U;
	prmt.b32 	%r198, %r197, %r196, 0x5410U;
	st.global.u32 	[%rd5], %r198;
$L__BB0_19:
	add.s32 	%r201, %r201, %r10;
	setp.lt.s32 	%p11, %r201, %r89;
	@%p11 bra 	$L__BB0_7;
	bra.uni 	$L__BB0_4;

}


// ===== COMPILED SASS (sm_100) =====

	.target	sm_100

	.elftype	@"ET_EXEC"


//--------------------- .note.nv.tkinfo           --------------------------
	.section	.note.nv.tkinfo,"",@"SHT_NOTE"
	.sectionflags	@"SHF_NOTE_NV_TKINFO"
	.tkinfo
        /*0018*/ 	.word	0x00000002
        /*0030*/ 	.string	""
        /*0030*/ 	.string	"ptxas"
        /*0030*/ 	.string	"Cuda compilation tools, release 13.0, V13.0.88"
        /*0030*/ 	.string	"Build cuda_13.0.r13.0/compiler.36424714_0"
        /*0030*/ 	.string	"-arch sm_100 -m 64 "



//--------------------- .note.nv.cuinfo           --------------------------
	.section	.note.nv.cuinfo,"",@"SHT_NOTE"
	.sectionflags	@"SHF_NOTE_NV_CUINFO"
        /*0018*/ 	.short	0x0002
        /*001a*/ 	.short	0x0064
        /*001c*/ 	.short	0x0082
	.zero		2


//--------------------- .nv.info                  --------------------------
	.section	.nv.info,"",@"SHT_CUDA_INFO"
	.align	4


	//----- nvinfo : EIATTR_REGCOUNT
	.align		4
        /*0000*/ 	.byte	0x04, 0x2f
        /*0002*/ 	.short	(.L_1 - .L_0)
	.align		4
.L_0:
        /*0004*/ 	.word	index@(_Z6kernelyP6uchar4iiii)
        /*0008*/ 	.word	0x00000020


	//----- nvinfo : EIATTR_FRAME_SIZE
	.align		4
.L_1:
        /*000c*/ 	.byte	0x04, 0x11
        /*000e*/ 	.short	(.L_3 - .L_2)
	.align		4
.L_2:
        /*0010*/ 	.word	index@(_Z6kernelyP6uchar4iiii)
        /*0014*/ 	.word	0x00000000


	//----- nvinfo : EIATTR_MIN_STACK_SIZE
	.align		4
.L_3:
        /*0018*/ 	.byte	0x04, 0x12
        /*001a*/ 	.short	(.L_5 - .L_4)
	.align		4
.L_4:
        /*001c*/ 	.word	index@(_Z6kernelyP6uchar4iiii)
        /*0020*/ 	.word	0x00000000
.L_5:


//--------------------- .nv.compat                --------------------------
	.section	.nv.compat,"",@"SHT_CUDA_COMPAT_INFO"
	.align	4
        /*0000*/ 	.byte	0x02, 0x09, 0x00, 0x00, 0x02, 0x02, 0x02, 0x00, 0x02, 0x05, 0x05, 0x00, 0x03, 0x07, 0x01, 0x01
        /*0010*/ 	.byte	0x02, 0x03, 0x00, 0x00, 0x02, 0x06, 0x01, 0x00, 0x04, 0x0b, 0x08, 0x00, 0x09, 0x00, 0x00, 0x00
        /*0020*/ 	.byte	0x00, 0x00, 0x00, 0x00


//--------------------- .nv.info._Z6kernelyP6uchar4iiii --------------------------
	.section	.nv.info._Z6kernelyP6uchar4iiii,"",@"SHT_CUDA_INFO"
	.sectionflags	@""
	.align	4


	//----- nvinfo : EIATTR_CUDA_API_VERSION
	.align		4
        /*0000*/ 	.byte	0x04, 0x37
        /*0002*/ 	.short	(.L_7 - .L_6)
.L_6:
        /*0004*/ 	.word	0x00000082


	//----- nvinfo : EIATTR_KPARAM_INFO
	.align		4
.L_7:
        /*0008*/ 	.byte	0x04, 0x17
        /*000a*/ 	.short	(.L_9 - .L_8)
.L_8:
        /*000c*/ 	.word	0x00000000
        /*0010*/ 	.short	0x0005
        /*0012*/ 	.short	0x001c
        /*0014*/ 	.byte	0x00, 0xf0, 0x11, 0x00


	//----- nvinfo : EIATTR_KPARAM_INFO
	.align		4
.L_9:
        /*0018*/ 	.byte	0x04, 0x17
        /*001a*/ 	.short	(.L_11 - .L_10)
.L_10:
        /*001c*/ 	.word	0x00000000
        /*0020*/ 	.short	0x0004
        /*0022*/ 	.short	0x0018
        /*0024*/ 	.byte	0x00, 0xf0, 0x11, 0x00


	//----- nvinfo : EIATTR_KPARAM_INFO
	.align		4
.L_11:
        /*0028*/ 	.byte	0x04, 0x17
        /*002a*/ 	.short	(.L_13 - .L_12)
.L_12:
        /*002c*/ 	.word	0x00000000
        /*0030*/ 	.short	0x0003
        /*0032*/ 	.short	0x0014
        /*0034*/ 	.byte	0x00, 0xf0, 0x11, 0x00


	//----- nvinfo : EIATTR_KPARAM_INFO
	.align		4
.L_13:
        /*0038*/ 	.byte	0x04, 0x17
        /*003a*/ 	.short	(.L_15 - .L_14)
.L_14:
        /*003c*/ 	.word	0x00000000
        /*0040*/ 	.short	0x0002
        /*0042*/ 	.short	0x0010
        /*0044*/ 	.byte	0x00, 0xf0, 0x11, 0x00


	//----- nvinfo : EIATTR_KPARAM_INFO
	.align		4
.L_15:
        /*0048*/ 	.byte	0x04, 0x17
        /*004a*/ 	.short	(.L_17 - .L_16)
.L_16:
        /*004c*/ 	.word	0x00000000
        /*0050*/ 	.short	0x0001
        /*0052*/ 	.short	0x0008
        /*0054*/ 	.byte	0x00, 0xf5, 0x21, 0x00


	//----- nvinfo : EIATTR_KPARAM_INFO
	.align		4
.L_17:
        /*0058*/ 	.byte	0x04, 0x17
        /*005a*/ 	.short	(.L_19 - .L_18)
.L_18:
        /*005c*/ 	.word	0x00000000
        /*0060*/ 	.short	0x0000
        /*0062*/ 	.short	0x0000
        /*0064*/ 	.byte	0x00, 0xf0, 0x21, 0x00


	//----- nvinfo : EIATTR_SPARSE_MMA_MASK
	.align		4
.L_19:
        /*0068*/ 	.byte	0x03, 0x50
        /*006a*/ 	.short	0x0000


	//----- nvinfo : EIATTR_MAXREG_COUNT
	.align		4
        /*006c*/ 	.byte	0x03, 0x1b
        /*006e*/ 	.short	0x00ff


	//----- nvinfo : EIATTR_MERCURY_ISA_VERSION
	.align		4
        /*0070*/ 	.byte	0x03, 0x5f
        /*0072*/ 	.short	0x0101


	//----- nvinfo : EIATTR_VRC_CTA_INIT_COUNT
	.align		4
        /*0074*/ 	.byte	0x02, 0x4a
	.zero		1
	.zero		1


	//----- nvinfo : EIATTR_EXIT_INSTR_OFFSETS
	.align		4
        /*0078*/ 	.byte	0x04, 0x1c
        /*007a*/ 	.short	(.L_21 - .L_20)


	//   ....[0]....
.L_20:
        /*007c*/ 	.word	0x00000320


	//   ....[1]....
        /*0080*/ 	.word	0x00000400


	//   ....[2]....
        /*0084*/ 	.word	0x000015a0


	//----- nvinfo : EIATTR_CRS_STACK_SIZE
	.align		4
.L_21:
        /*0088*/ 	.byte	0x04, 0x1e
        /*008a*/ 	.short	(.L_23 - .L_22)
.L_22:
        /*008c*/ 	.word	0x00000000


	//----- nvinfo : EIATTR_CBANK_PARAM_SIZE
	.align		4
.L_23:
        /*0090*/ 	.byte	0x03, 0x19
        /*0092*/ 	.short	0x0020


	//----- nvinfo : EIATTR_PARAM_CBANK
	.align		4
        /*0094*/ 	.byte	0x04, 0x0a
        /*0096*/ 	.short	(.L_25 - .L_24)
	.align		4
.L_24:
        /*0098*/ 	.word	index@(.nv.constant0._Z6kernelyP6uchar4iiii)
        /*009c*/ 	.short	0x0380
        /*009e*/ 	.short	0x0020


	//----- nvinfo : EIATTR_SW_WAR
	.align		4
.L_25:
        /*00a0*/ 	.byte	0x04, 0x36
        /*00a2*/ 	.short	(.L_27 - .L_26)
.L_26:
        /*00a4*/ 	.word	0x00000008
.L_27:


//--------------------- .nv.callgraph             --------------------------
	.section	.nv.callgraph,"",@"SHT_CUDA_CALLGRAPH"
	.align	4
	.sectionentsize	8
	.align		4
        /*0000*/ 	.word	0x00000000
	.align		4
        /*0004*/ 	.word	0xffffffff
	.align		4
        /*0008*/ 	.word	0x00000000
	.align		4
        /*000c*/ 	.word	0xfffffffe
	.align		4
        /*0010*/ 	.word	0x00000000
	.align		4
        /*0014*/ 	.word	0xfffffffd
	.align		4
        /*0018*/ 	.word	0x00000000
	.align		4
        /*001c*/ 	.word	0xfffffffc


//--------------------- .text._Z6kernelyP6uchar4iiii --------------------------
	.section	.text._Z6kernelyP6uchar4iiii,"ax",@progbits
	.align	128
        .global         _Z6kernelyP6uchar4iiii
        .type           _Z6kernelyP6uchar4iiii,@function
        .size           _Z6kernelyP6uchar4iiii,(.L_x_14 - _Z6kernelyP6uchar4iiii)
        .other          _Z6kernelyP6uchar4iiii,@"STO_CUDA_ENTRY STV_DEFAULT"
_Z6kernelyP6uchar4iiii:
.text._Z6kernelyP6uchar4iiii:
[----:B------:R-:W-:Y:S08]  /*0000*/  LDC R1, c[0x0][0x37c] ;  /* 0x0000df00ff017b82 */ /* 0x000ff00000000800 */
[----:B------:R-:W0:Y:S01]  /*0010*/  LDC R2, c[0x0][0x39c] ;  /* 0x0000e700ff027b82 */ /* 0x000e220000000800 */
[----:B------:R-:W1:Y:S01]  /*0020*/  S2R R9, SR_CTAID.Y ;  /* 0x0000000000097919 */ /* 0x000e620000002600 */
[----:B------:R-:W2:Y:S01]  /*0030*/  LDCU UR5, c[0x0][0x360] ;  /* 0x00006c00ff0577ac */ /* 0x000ea20008000800 */
[----:B------:R-:W1:Y:S05]  /*0040*/  LDCU UR6, c[0x0][0x364] ;  /* 0x00006c80ff0677ac */ /* 0x000e6a0008000800 */
[----:B------:R-:W3:Y:S01]  /*0050*/  LDC R4, c[0x0][0x398] ;  /* 0x0000e600ff047b82 */ /* 0x000ee20000000800 */
[----:B------:R-:W4:Y:S07]  /*0060*/  LDCU UR4, c[0x0][0x374] ;  /* 0x00006e80ff0477ac */ /* 0x000f2e0008000800 */
[----:B------:R-:W2:Y:S01]  /*0070*/  LDC R5, c[0x0][0x394] ;  /* 0x0000e500ff057b82 */ /* 0x000ea20000000800 */
[----:B0-----:R-:W-:-:S04]  /*0080*/  IABS R11, R2 ;  /* 0x00000002000b7213 */ /* 0x001fc80000000000 */
[----:B------:R-:W0:Y:S01]  /*0090*/  I2F.RP R0, R11 ;  /* 0x0000000b00007306 */ /* 0x000e220000209400 */
[----:B--2---:R-:W-:-:S07]  /*00a0*/  IABS R10, R5 ;  /* 0x00000005000a7213 */ /* 0x004fce0000000000 */
[----:B0-----:R-:W0:Y:S02]  /*00b0*/  MUFU.RCP R0, R0 ;  /* 0x0000000000007308 */ /* 0x001e240000001000 */
[----:B0-----:R-:W-:-:S06]  /*00c0*/  VIADD R6, R0, 0xffffffe ;  /* 0x0ffffffe00067836 */ /* 0x001fcc0000000000 */
[----:B------:R0:W2:Y:S02]  /*00d0*/  F2I.FTZ.U32.TRUNC.NTZ R7, R6 ;  /* 0x0000000600077305 */ /* 0x0000a4000021f000 */
[----:B0-----:R-:W-:Y:S02]  /*00e0*/  IMAD.MOV.U32 R6, RZ, RZ, RZ ;  /* 0x000000ffff067224 */ /* 0x001fe400078e00ff */
[----:B--2---:R-:W-:-:S04]  /*00f0*/  IMAD.MOV R8, RZ, RZ, -R7 ;  /* 0x000000ffff087224 */ /* 0x004fc800078e0a07 */
[----:B------:R-:W-:Y:S01]  /*0100*/  IMAD R3, R8, R11, RZ ;  /* 0x0000000b08037224 */ /* 0x000fe200078e02ff */
[----:B---3--:R-:W-:-:S03]  /*0110*/  IABS R8, R4 ;  /* 0x0000000400087213 */ /* 0x008fc60000000000 */
[----:B------:R-:W-:-:S04]  /*0120*/  IMAD.HI.U32 R7, R7, R3, R6 ;  /* 0x0000000307077227 */ /* 0x000fc800078e0006 */
[----:B------:R-:W-:Y:S02]  /*0130*/  IMAD.MOV.U32 R3, RZ, RZ, R8 ;  /* 0x000000ffff037224 */ /* 0x000fe400078e0008 */
[----:B------:R-:W-:Y:S01]  /*0140*/  IMAD.HI.U32 R8, R7, R10, RZ ;  /* 0x0000000a07087227 */ /* 0x000fe200078e00ff */
[----:B------:R-:W-:Y:S01]  /*0150*/  LOP3.LUT R7, R5, R2, RZ, 0x3c, !PT ;  /* 0x0000000205077212 */ /* 0x000fe200078e3cff */
[----:B------:R-:W0:Y:S02]  /*0160*/  I2F.RP R0, R3 ;  /* 0x0000000300007306 */ /* 0x000e240000209400 */
[----:B------:R-:W-:Y:S01]  /*0170*/  IMAD.MOV R6, RZ, RZ, -R8 ;  /* 0x000000ffff067224 */ /* 0x000fe200078e0a08 */
[----:B------:R-:W-:-:S03]  /*0180*/  ISETP.GE.AND P2, PT, R7, RZ, PT ;  /* 0x000000ff0700720c */ /* 0x000fc60003f46270 */
[C---:B------:R-:W-:Y:S02]  /*0190*/  IMAD R6, R11.reuse, R6, R10 ;  /* 0x000000060b067224 */ /* 0x040fe400078e020a */
[----:B------:R-:W1:Y:S03]  /*01a0*/  S2R R10, SR_TID.Y ;  /* 0x00000000000a7919 */ /* 0x000e660000002200 */
[----:B------:R-:W-:Y:S01]  /*01b0*/  ISETP.GT.U32.AND P1, PT, R11, R6, PT ;  /* 0x000000060b00720c */ /* 0x000fe20003f24070 */
[----:B0-----:R-:W0:-:S12]  /*01c0*/  MUFU.RCP R0, R0 ;  /* 0x0000000000007308 */ /* 0x001e180000001000 */
[----:B------:R-:W-:Y:S02]  /*01d0*/  @!P1 IMAD.IADD R6, R6, 0x1, -R11 ;  /* 0x0000000106069824 */ /* 0x000fe400078e0a0b */
[----:B------:R-:W-:Y:S01]  /*01e0*/  @!P1 VIADD R8, R8, 0x1 ;  /* 0x0000000108089836 */ /* 0x000fe20000000000 */
[----:B------:R-:W-:Y:S02]  /*01f0*/  ISETP.NE.AND P1, PT, R2, RZ, PT ;  /* 0x000000ff0200720c */ /* 0x000fe40003f25270 */
[----:B------:R-:W-:Y:S02]  /*0200*/  ISETP.GE.U32.AND P0, PT, R6, R11, PT ;  /* 0x0000000b0600720c */ /* 0x000fe40003f06070 */
[----:B------:R-:W2:Y:S01]  /*0210*/  LDC R11, c[0x0][0x390] ;  /* 0x0000e400ff0b7b82 */ /* 0x000ea20000000800 */
[----:B0-----:R-:W-:-:S04]  /*0220*/  VIADD R6, R0, 0xffffffe ;  /* 0x0ffffffe00067836 */ /* 0x001fc80000000000 */
[----:B------:R-:W0:Y:S01]  /*0230*/  F2I.FTZ.U32.TRUNC.NTZ R7, R6 ;  /* 0x0000000600077305 */ /* 0x000e22000021f000 */
[----:B-1----:R-:W-:Y:S01]  /*0240*/  IMAD R9, R9, UR6, R10 ;  /* 0x0000000609097c24 */ /* 0x002fe2000f8e020a */
[----:B----4-:R-:W-:-:S04]  /*0250*/  UIMAD UR6, UR6, UR4, URZ ;  /* 0x00000004060672a4 */ /* 0x010fc8000f8e02ff */
[----:B------:R-:W-:-:S04]  /*0260*/  @P0 VIADD R8, R8, 0x1 ;  /* 0x0000000108080836 */ /* 0x000fc80000000000 */
[----:B------:R-:W-:-:S04]  /*0270*/  IMAD.MOV.U32 R0, RZ, RZ, R8 ;  /* 0x000000ffff007224 */ /* 0x000fc800078e0008 */
[----:B------:R-:W-:Y:S01]  /*0280*/  @!P2 IMAD.MOV R0, RZ, RZ, -R0 ;  /* 0x000000ffff00a224 */ /* 0x000fe200078e0a00 */
[----:B------:R-:W-:Y:S01]  /*0290*/  @!P1 LOP3.LUT R0, RZ, R2, RZ, 0x33, !PT ;  /* 0x00000002ff009212 */ /* 0x000fe200078e33ff */
[----:B0-----:R-:W-:Y:S01]  /*02a0*/  IMAD.MOV R6, RZ, RZ, -R7 ;  /* 0x000000ffff067224 */ /* 0x001fe200078e0a07 */
[----:B--2---:R-:W-:-:S03]  /*02b0*/  IABS R8, R11 ;  /* 0x0000000b00087213 */ /* 0x004fc60000000000 */
[----:B------:R-:W-:Y:S02]  /*02c0*/  IMAD R2, R9, R0, RZ ;  /* 0x0000000009027224 */ /* 0x000fe400078e02ff */
[----:B------:R-:W-:Y:S02]  /*02d0*/  IMAD R9, R6, R3, RZ ;  /* 0x0000000306097224 */ /* 0x000fe400078e02ff */
[----:B------:R-:W-:Y:S01]  /*02e0*/  IMAD.MOV.U32 R6, RZ, RZ, RZ ;  /* 0x000000ffff067224 */ /* 0x000fe200078e00ff */
[----:B------:R-:W-:-:S03]  /*02f0*/  ISETP.GE.AND P0, PT, R2, R5, PT ;  /* 0x000000050200720c */ /* 0x000fc60003f06270 */
[----:B------:R-:W-:-:S06]  /*0300*/  IMAD.HI.U32 R6, R7, R9, R6 ;  /* 0x0000000907067227 */ /* 0x000fcc00078e0006 */
[----:B------:R-:W-:-:S04]  /*0310*/  IMAD.HI.U32 R6, R6, R8, RZ ;  /* 0x0000000806067227 */ /* 0x000fc800078e00ff */
[----:B------:R-:W-:Y:S05]  /*0320*/  @P0 EXIT ;  /* 0x000000000000094d */ /* 0x000fea0003800000 */
[----:B------:R-:W0:Y:S01]  /*0330*/  S2R R7, SR_TID.X ;  /* 0x0000000000077919 */ /* 0x000e220000002100 */
[----:B------:R-:W1:Y:S01]  /*0340*/  S2UR UR4, SR_CTAID.X ;  /* 0x00000000000479c3 */ /* 0x000e620000002500 */
[----:B------:R-:W-:Y:S01]  /*0350*/  IMAD.MOV R5, RZ, RZ, -R6 ;  /* 0x000000ffff057224 */ /* 0x000fe200078e0a06 */
[----:B------:R-:W-:-:S03]  /*0360*/  ISETP.GE.AND P3, PT, R0, 0x1, PT ;  /* 0x000000010000780c */ /* 0x000fc60003f66270 */
[----:B------:R-:W-:Y:S01]  /*0370*/  IMAD R8, R3, R5, R8 ;  /* 0x0000000503087224 */ /* 0x000fe200078e0208 */
[----:B------:R-:W-:-:S04]  /*0380*/  LOP3.LUT R5, R11, R4, RZ, 0x3c, !PT ;  /* 0x000000040b057212 */ /* 0x000fc800078e3cff */
[----:B------:R-:W-:Y:S02]  /*0390*/  ISETP.GT.U32.AND P1, PT, R3, R8, PT ;  /* 0x000000080300720c */ /* 0x000fe40003f24070 */
[----:B------:R-:W-:-:S11]  /*03a0*/  ISETP.GE.AND P2, PT, R5, RZ, PT ;  /* 0x000000ff0500720c */ /* 0x000fd60003f46270 */
[----:B------:R-:W-:Y:S01]  /*03b0*/  @!P1 IMAD.IADD R8, R8, 0x1, -R3 ;  /* 0x0000000108089824 */ /* 0x000fe200078e0a03 */
[----:B-1----:R-:W-:Y:S01]  /*03c0*/  UIMAD UR4, UR5, UR4, URZ ;  /* 0x00000004050472a4 */ /* 0x002fe2000f8e02ff */
[----:B------:R-:W-:-:S03]  /*03d0*/  @!P1 VIADD R6, R6, 0x1 ;  /* 0x0000000106069836 */ /* 0x000fc60000000000 */
[----:B------:R-:W-:Y:S02]  /*03e0*/  ISETP.GE.U32.AND P0, PT, R8, R3, PT ;  /* 0x000000030800720c */ /* 0x000fe40003f06070 */
[----:B0-----:R-:W-:Y:S01]  /*03f0*/  VIADD R8, R7, UR4 ;  /* 0x0000000407087c36 */ /* 0x001fe20008000000 */
[----:B------:R-:W-:Y:S10]  /*0400*/  @!P3 EXIT ;  /* 0x000000000000b94d */ /* 0x000ff40003800000 */
[----:B------:R-:W-:Y:S01]  /*0410*/  ISETP.NE.AND P1, PT, R4, RZ, PT ;  /* 0x000000ff0400720c */ /* 0x000fe20003f25270 */
[----:B------:R-:W0:Y:S01]  /*0420*/  LDCU UR7, c[0x0][0x370] ;  /* 0x00006e00ff0777ac */ /* 0x000e220008000800 */
[----:B------:R-:W-:Y:S01]  /*0430*/  @P0 IADD3 R6, PT, PT, R6, 0x1, RZ ;  /* 0x0000000106060810 */ /* 0x000fe20007ffe0ff */
[----:B------:R-:W-:Y:S01]  /*0440*/  IMAD.MOV.U32 R23, RZ, RZ, RZ ;  /* 0x000000ffff177224 */ /* 0x000fe200078e00ff */
[----:B------:R-:W-:Y:S01]  /*0450*/  PRMT R20, RZ, 0x7610, R20 ;  /* 0x00007610ff147816 */ /* 0x000fe20000000014 */
[----:B------:R-:W-:Y:S01]  /*0460*/  IMAD.MOV.U32 R21, RZ, RZ, R2 ;  /* 0x000000ffff157224 */ /* 0x000fe200078e0002 */
[----:B------:R-:W1:Y:S01]  /*0470*/  LDCU.64 UR8, c[0x0][0x358] ;  /* 0x00006b00ff0877ac */ /* 0x000e620008000a00 */
[----:B------:R-:W-:-:S04]  /*0480*/  IMAD.MOV.U32 R3, RZ, RZ, R6 ;  /* 0x000000ffff037224 */ /* 0x000fc800078e0006 */
[----:B------:R-:W-:Y:S02]  /*0490*/  @!P2 IMAD.MOV R3, RZ, RZ, -R3 ;  /* 0x000000ffff03a224 */ /* 0x000fe400078e0a03 */
[----:B------:R-:W-:-:S05]  /*04a0*/  @!P1 LOP3.LUT R3, RZ, R4, RZ, 0x33, !PT ;  /* 0x00000004ff039212 */ /* 0x000fca00078e33ff */
[----:B------:R-:W-:Y:S01]  /*04b0*/  IMAD R4, R3, R8, RZ ;  /* 0x0000000803047224 */ /* 0x000fe200078e02ff */
[----:B0-----:R-:W-:-:S12]  /*04c0*/  UIMAD UR7, UR5, UR7, URZ ;  /* 0x00000007050772a4 */ /* 0x001fd8000f8e02ff */
.L_x_12:
[----:B0-----:R-:W0:Y:S01]  /*04d0*/  LDCU UR4, c[0x0][0x390] ;  /* 0x00007200ff0477ac */ /* 0x001e220008000800 */
[----:B------:R-:W-:Y:S01]  /*04e0*/  BSSY.RECONVERGENT B1, `(.L_x_0) ;  /* 0x0000105000017945 */ /* 0x000fe20003800200 */
[----:B0-----:R-:W-:-:S13]  /*04f0*/  ISETP.GE.AND P0, PT, R4, UR4, PT ;  /* 0x0000000404007c0c */ /* 0x001fda000bf06270 */
[----:B------:R-:W-:Y:S05]  /*0500*/  @P0 BRA `(.L_x_1) ;  /* 0x0000001000080947 */ /* 0x000fea0003800000 */
[----:B------:R-:W-:Y:S01]  /*0510*/  IMAD R5, R23, UR6, RZ ;  /* 0x0000000617057c24 */ /* 0x000fe2000f8e02ff */
[----:B------:R-:W-:Y:S01]  /*0520*/  UIADD3 UR5, UPT, UPT, -UR6, URZ, URZ ;  /* 0x000000ff06057290 */ /* 0x000fe2000fffe1ff */
[----:B------:R-:W-:Y:S01]  /*0530*/  IMAD.MOV R7, RZ, RZ, -R2 ;  /* 0x000000ffff077224 */ /* 0x000fe200078e0a02 */
[----:B------:R-:W-:Y:S01]  /*0540*/  UIADD3 UR4, UPT, UPT, -UR6, URZ, URZ ;  /* 0x000000ff06047290 */ /* 0x000fe2000fffe1ff */
[----:B------:R-:W-:Y:S01]  /*0550*/  IMAD.IADD R5, R2, 0x1, R5 ;  /* 0x0000000102057824 */ /* 0x000fe200078e0205 */
[----:B------:R-:W-:Y:S02]  /*0560*/  PRMT R8, R20, 0x9910, RZ ;  /* 0x0000991014087816 */ /* 0x000fe400000000ff */
[----:B------:R-:W-:Y:S01]  /*0570*/  UPRMT UR4, UR4, 0x9910, URZ ;  /* 0x0000991004047896 */ /* 0x000fe200080000ff */
[----:B------:R-:W-:-:S05]  /*0580*/  VIADD R6, R5, 0x1 ;  /* 0x0000000105067836 */ /* 0x000fca0000000000 */
[----:B------:R-:W-:Y:S01]  /*0590*/  VIADDMNMX R10, R5, R0, R6, !PT ;  /* 0x00000000050a7246 */ /* 0x000fe20007800106 */
[----:B------:R-:W-:Y:S01]  /*05a0*/  IMAD R6, R23, UR5, -R2 ;  /* 0x0000000517067c24 */ /* 0x000fe2000f8e0a02 */
[----:B------:R-:W-:-:S03]  /*05b0*/  PRMT R5, R7, 0x9910, RZ ;  /* 0x0000991007057816 */ /* 0x000fc600000000ff */
[----:B------:R-:W-:Y:S02]  /*05c0*/  IMAD R7, R23, UR5, R10 ;  /* 0x0000000517077c24 */ /* 0x000fe4000f8e020a */
[----:B------:R-:W-:Y:S02]  /*05d0*/  IMAD.IADD R6, R10, 0x1, R6 ;  /* 0x000000010a067824 */ /* 0x000fe400078e0206 */
[----:B------:R-:W-:Y:S02]  /*05e0*/  IMAD.IADD R7, R2, 0x1, -R7 ;  /* 0x0000000102077824 */ /* 0x000fe400078e0a07 */
[----:B------:R-:W-:Y:S01]  /*05f0*/  IMAD R5, R8, UR4, R5 ;  /* 0x0000000408057c24 */ /* 0x000fe2000f8e0205 */
[----:B------:R-:W-:Y:S01]  /*0600*/  LOP3.LUT P0, RZ, R6, 0x3, RZ, 0xc0, !PT ;  /* 0x0000000306ff7812 */ /* 0x000fe2000780c0ff */
[----:B------:R-:W-:Y:S01]  /*0610*/  IMAD.MOV.U32 R6, RZ, RZ, R4 ;  /* 0x000000ffff067224 */ /* 0x000fe200078e0004 */
[----:B------:R-:W-:Y:S01]  /*0620*/  ISETP.GT.U32.AND P1, PT, R7, -0x4, PT ;  /* 0xfffffffc0700780c */ /* 0x000fe20003f24070 */
[----:B------:R-:W-:-:S12]  /*0630*/  IMAD.IADD R5, R5, 0x1, R10 ;  /* 0x0000000105057824 */ /* 0x000fd800078e020a */
.L_x_11:
[----:B------:R-:W-:Y:S01]  /*0640*/  HFMA2 R28, -RZ, RZ, 0, 0 ;  /* 0x00000000ff1c7431 */ /* 0x000fe200000001ff */
[----:B------:R-:W-:Y:S01]  /*0650*/  BSSY.RECONVERGENT B0, `(.L_x_2) ;  /* 0x0000074000007945 */ /* 0x000fe20003800200 */
[----:B------:R-:W-:Y:S02]  /*0660*/  IMAD.MOV.U32 R9, RZ, RZ, RZ ;  /* 0x000000ffff097224 */ /* 0x000fe400078e00ff */
[----:B------:R-:W-:Y:S02]  /*0670*/  IMAD.MOV.U32 R8, RZ, RZ, R6 ;  /* 0x000000ffff087224 */ /* 0x000fe400078e0006 */
[----:B------:R-:W-:Y:S02]  /*0680*/  IMAD.MOV.U32 R24, RZ, RZ, RZ ;  /* 0x000000ffff187224 */ /* 0x000fe400078e00ff */
[----:B------:R-:W-:Y:S02]  /*0690*/  IMAD.MOV.U32 R26, RZ, RZ, RZ ;  /* 0x000000ffff1a7224 */ /* 0x000fe400078e00ff */
[----:B0-----:R-:W-:-:S07]  /*06a0*/  IMAD.MOV.U32 R22, RZ, RZ, RZ ;  /* 0x000000ffff167224 */ /* 0x001fce00078e00ff */
.L_x_10:
[----:B------:R-:W-:Y:S01]  /*06b0*/  I2FP.F32.S32 R10, R8 ;  /* 0x00000008000a7245 */ /* 0x000fe20000201400 */
[----:B------:R-:W-:Y:S01]  /*06c0*/  IMAD.IADD R7, R3, 0x1, R6 ;  /* 0x0000000103077824 */ /* 0x000fe200078e0206 */
[----:B------:R-:W-:Y:S01]  /*06d0*/  BSSY.RECONVERGENT B2, `(.L_x_3) ;  /* 0x000003b000027945 */ /* 0x000fe20003800200 */
[----:B------:R-:W-:-:S05]  /*06e0*/  VIADD R8, R8, 0x1 ;  /* 0x0000000108087836 */ /* 0x000fca0000000000 */
[----:B------:R-:W-:Y:S01]  /*06f0*/  ISETP.GE.AND P4, PT, R8, R7, PT ;  /* 0x000000070800720c */ /* 0x000fe20003f86270 */
[----:B------:R-:W-:Y:S01]  /*0700*/  IMAD.MOV.U32 R7, RZ, RZ, R21 ;  /* 0x000000ffff077224 */ /* 0x000fe200078e0015 */
[----:B------:R-:W-:Y:S11]  /*0710*/  @P1 BRA `(.L_x_4) ;  /* 0x0000000000d81947 */ /* 0x000ff60003800000 */
[----:B------:R-:W-:-:S04]  /*0720*/  IMAD R7, R23, UR6, RZ ;  /* 0x0000000617077c24 */ /* 0x000fc8000f8e02ff */
[----:B------:R-:W-:Y:S01]  /*0730*/  IMAD.IADD R11, R2, 0x1, R7 ;  /* 0x00000001020b7824 */ /* 0x000fe200078e0207 */
[----:B------:R-:W-:-:S03]  /*0740*/  IADD3 R25, PT, PT, R7, R2, -R21 ;  /* 0x0000000207197210 */ /* 0x000fc60007ffe815 */
[----:B------:R-:W-:-:S05]  /*0750*/  VIADD R12, R11, 0x1 ;  /* 0x000000010b0c7836 */ /* 0x000fca0000000000 */
[----:B------:R-:W-:-:S04]  /*0760*/  VIADDMNMX R12, R11, R0, R12, !PT ;  /* 0x000000000b0c7246 */ /* 0x000fc8000780010c */
[----:B------:R-:W-:Y:S01]  /*0770*/  IADD3 R12, PT, PT, R12, -R2, -R7 ;  /* 0x800000020c0c7210 */ /* 0x000fe20007ffe807 */
[----:B------:R-:W-:-:S03]  /*0780*/  IMAD.MOV.U32 R7, RZ, RZ, R21 ;  /* 0x000000ffff077224 */ /* 0x000fc600078e0015 */
[----:B------:R-:W-:-:S05]  /*0790*/  LOP3.LUT R12, R12, 0xfffffffc, RZ, 0xc0, !PT ;  /* 0xfffffffc0c0c7812 */ /* 0x000fca00078ec0ff */
[----:B------:R-:W-:-:S07]  /*07a0*/  IMAD.IADD R25, R12, 0x1, R25 ;  /* 0x000000010c197824 */ /* 0x000fce00078e0219 */
.L_x_5:
[----:B------:R-:W0:Y:S01]  /*07b0*/  LDCU UR4, c[0x0][0x380] ;  /* 0x00007000ff0477ac */ /* 0x000e220008000800 */
[----:B------:R-:W-:Y:S01]  /*07c0*/  VIADD R13, R7, 0x1 ;  /* 0x00000001070d7836 */ /* 0x000fe20000000000 */
[----:B------:R-:W-:Y:S01]  /*07d0*/  I2FP.F32.U32 R11, R7 ;  /* 0x00000007000b7245 */ /* 0x000fe20000201000 */
[----:B------:R-:W-:Y:S01]  /*07e0*/  IMAD.MOV.U32 R12, RZ, RZ, R10 ;  /* 0x000000ffff0c7224 */ /* 0x000fe200078e000a */
[----:B------:R-:W-:Y:S01]  /*07f0*/  UMOV UR5, URZ ;  /* 0x000000ff00057c82 */ /* 0x000fe20008000000 */
[----:B------:R-:W-:Y:S01]  /*0800*/  IMAD.MOV.U32 R27, RZ, RZ, -0x3e000000 ;  /* 0xc2000000ff1b7424 */ /* 0x000fe200078e00ff */
[----:B------:R-:W-:-:S06]  /*0810*/  I2FP.F32.U32 R13, R13 ;  /* 0x0000000d000d7245 */ /* 0x000fcc0000201000 */
[----:B0-----:R-:W-:Y:S01]  /*0820*/  TEX.LL R14, R12, R12, R27, UR4, 2D ;  /* 0x28ff041b0c0c7f60 */ /* 0x001fe200089e0f0e */
[----:B------:R-:W5:Y:S02]  /*0830*/  TEX.LL R18, R16, R10, R27, UR4, 2D ;  /* 0x28ff041b0a107f60 */ /* 0x000f6400089e0f12 */
[----:B-----5:R-:W-:Y:S02]  /*0840*/  LOP3.LUT R29, R16, 0xff, RZ, 0xc0, !PT ;  /* 0x000000ff101d7812 */ /* 0x020fe400078ec0ff */
[----:B------:R-:W-:Y:S02]  /*0850*/  LOP3.LUT R16, R12, 0xff, RZ, 0xc0, !PT ;  /* 0x000000ff0c107812 */ /* 0x000fe400078ec0ff */
[----:B------:R-:W-:Y:S02]  /*0860*/  LOP3.LUT R17, R17, 0xff, RZ, 0xc0, !PT ;  /* 0x000000ff11117812 */ /* 0x000fe400078ec0ff */
[----:B------:R-:W-:Y:S02]  /*0870*/  IADD3 R22, PT, PT, R16, R29, R22 ;  /* 0x0000001d10167210 */ /* 0x000fe40007ffe016 */
[----:B------:R-:W-:-:S02]  /*0880*/  LOP3.LUT R16, R13, 0xff, RZ, 0xc0, !PT ;  /* 0x000000ff0d107812 */ /* 0x000fc400078ec0ff */
[----:B------:R-:W-:Y:S02]  /*0890*/  LOP3.LUT R14, R14, 0xff, RZ, 0xc0, !PT ;  /* 0x000000ff0e0e7812 */ /* 0x000fe400078ec0ff */
[----:B------:R-:W-:Y:S01]  /*08a0*/  IADD3 R26, PT, PT, R16, R17, R26 ;  /* 0x00000011101a7210 */ /* 0x000fe20007ffe01a */
[----:B------:R-:W-:Y:S01]  /*08b0*/  VIADD R16, R7, 0x2 ;  /* 0x0000000207107836 */ /* 0x000fe20000000000 */
[----:B------:R-:W-:Y:S01]  /*08c0*/  LOP3.LUT R15, R15, 0xff, RZ, 0xc0, !PT ;  /* 0x000000ff0f0f7812 */ /* 0x000fe200078ec0ff */
[----:B------:R-:W-:Y:S01]  /*08d0*/  VIADD R17, R7, 0x3 ;  /* 0x0000000307117836 */ /* 0x000fe20000000000 */
[----:B------:R-:W-:Y:S02]  /*08e0*/  LOP3.LUT R29, R18, 0xff, RZ, 0xc0, !PT ;  /* 0x000000ff121d7812 */ /* 0x000fe400078ec0ff */
[----:B------:R-:W-:Y:S02]  /*08f0*/  I2FP.F32.U32 R11, R16 ;  /* 0x00000010000b7245 */ /* 0x000fe40000201000 */
[----:B------:R-:W-:-:S02]  /*0900*/  LOP3.LUT R19, R19, 0xff, RZ, 0xc0, !PT ;  /* 0x000000ff13137812 */ /* 0x000fc400078ec0ff */
[----:B------:R-:W-:Y:S02]  /*0910*/  I2FP.F32.U32 R17, R17 ;  /* 0x0000001100117245 */ /* 0x000fe40000201000 */
[----:B------:R-:W-:Y:S02]  /*0920*/  MOV R16, R10 ;  /* 0x0000000a00107202 */ /* 0x000fe40000000f00 */
[----:B------:R-:W-:Y:S02]  /*0930*/  IADD3 R28, PT, PT, R14, R29, R28 ;  /* 0x0000001d0e1c7210 */ /* 0x000fe40007ffe01c */
[----:B------:R-:W-:Y:S02]  /*0940*/  IADD3 R24, PT, PT, R15, R19, R24 ;  /* 0x000000130f187210 */ /* 0x000fe40007ffe018 */
[----:B------:R-:W5:Y:S01]  /*0950*/  TEX.LL R14, R12, R10, R27, UR4, 2D ;  /* 0x28ff041b0a0c7f60 */ /* 0x000f6200089e0f0e */
[----:B------:R-:W5:Y:S01]  /*0960*/  TEX.LL R18, R16, R16, R27, UR4, 2D ;  /* 0x28ff041b10107f60 */ /* 0x000f6200089e0f12 */
[----:B------:R-:W-:-:S02]  /*0970*/  VIADD R25, R25, 0xfffffffc ;  /* 0xfffffffc19197836 */ /* 0x000fc40000000000 */
[----:B------:R-:W-:Y:S02]  /*0980*/  VIADD R9, R9, 0x4 ;  /* 0x0000000409097836 */ /* 0x000fe40000000000 */
[----:B------:R-:W-:Y:S01]  /*0990*/  VIADD R7, R7, 0x4 ;  /* 0x0000000407077836 */ /* 0x000fe20000000000 */
[----:B------:R-:W-:Y:S02]  /*09a0*/  ISETP.NE.AND P2, PT, R25, RZ, PT ;  /* 0x000000ff1900720c */ /* 0x000fe40003f45270 */
[----:B-----5:R-:W-:Y:S02]  /*09b0*/  LOP3.LUT R29, R12, 0xff, RZ, 0xc0, !PT ;  /* 0x000000ff0c1d7812 */ /* 0x020fe400078ec0ff */
[----:B------:R-:W-:Y:S02]  /*09c0*/  LOP3.LUT R12, R16, 0xff, RZ, 0xc0, !PT ;  /* 0x000000ff100c7812 */ /* 0x000fe400078ec0ff */
[----:B------:R-:W-:Y:S02]  /*09d0*/  LOP3.LUT R13, R13, 0xff, RZ, 0xc0, !PT ;  /* 0x000000ff0d0d7812 */ /* 0x000fe400078ec0ff */
[----:B------:R-:W-:-:S02]  /*09e0*/  IADD3 R22, PT, PT, R12, R29, R22 ;  /* 0x0000001d0c167210 */ /* 0x000fc40007ffe016 */
[----:B------:R-:W-:Y:S02]  /*09f0*/  LOP3.LUT R29, R14, 0xff, RZ, 0xc0, !PT ;  /* 0x000000ff0e1d7812 */ /* 0x000fe400078ec0ff */
[----:B------:R-:W-:Y:S02]  /*0a00*/  LOP3.LUT R15, R15, 0xff, RZ, 0xc0, !PT ;  /* 0x000000ff0f0f7812 */ /* 0x000fe400078ec0ff */
[----:B------:R-:W-:Y:S02]  /*0a10*/  LOP3.LUT R12, R17, 0xff, RZ, 0xc0, !PT ;  /* 0x000000ff110c7812 */ /* 0x000fe400078ec0ff */
[----:B------:R-:W-:Y:S02]  /*0a20*/  LOP3.LUT R18, R18, 0xff, RZ, 0xc0, !PT ;  /* 0x000000ff12127812 */ /* 0x000fe400078ec0ff */
[----:B------:R-:W-:Y:S02]  /*0a30*/  LOP3.LUT R19, R19, 0xff, RZ, 0xc0, !PT ;  /* 0x000000ff13137812 */ /* 0x000fe400078ec0ff */
[----:B------:R-:W-:-:S02]  /*0a40*/  IADD3 R26, PT, PT, R12, R13, R26 ;  /* 0x0000000d0c1a7210 */ /* 0x000fc40007ffe01a */
[----:B------:R-:W-:Y:S02]  /*0a50*/  IADD3 R28, PT, PT, R18, R29, R28 ;  /* 0x0000001d121c7210 */ /* 0x000fe40007ffe01c */
[----:B------:R-:W-:Y:S01]  /*0a60*/  IADD3 R24, PT, PT, R19, R15, R24 ;  /* 0x0000000f13187210 */ /* 0x000fe20007ffe018 */
[----:B------:R-:W-:Y:S06]  /*0a70*/  @P2 BRA `(.L_x_5) ;  /* 0xfffffffc004c2947 */ /* 0x000fec000383ffff */
.L_x_4:
[----:B-1----:R-:W-:Y:S05]  /*0a80*/  BSYNC.RECONVERGENT B2 ;  /* 0x0000000000027941 */ /* 0x002fea0003800200 */
.L_x_3:
[----:B------:R-:W-:Y:S04]  /*0a90*/  BSSY.RECONVERGENT B2, `(.L_x_6) ;  /* 0x000002e000027945 */ /* 0x000fe80003800200 */
[----:B------:R-:W-:Y:S05]  /*0aa0*/  @!P0 BRA `(.L_x_7) ;  /* 0x0000000000b08947 */ /* 0x000fea0003800000 */
[C---:B------:R-:W-:Y:S01]  /*0ab0*/  LOP3.LUT R11, R5.reuse, 0x3, RZ, 0xc0, !PT ;  /* 0x00000003050b7812 */ /* 0x040fe200078ec0ff */
[----:B------:R-:W-:Y:S01]  /*0ac0*/  BSSY.RECONVERGENT B3, `(.L_x_8) ;  /* 0x000001b000037945 */ /* 0x000fe20003800200 */
[----:B------:R-:W-:Y:S02]  /*0ad0*/  LOP3.LUT P3, RZ, R5, 0x1, RZ, 0xc0, !PT ;  /* 0x0000000105ff7812 */ /* 0x000fe4000786c0ff */
[----:B------:R-:W-:-:S13]  /*0ae0*/  ISETP.NE.AND P2, PT, R11, 0x1, PT ;  /* 0x000000010b00780c */ /* 0x000fda0003f45270 */
[----:B------:R-:W-:Y:S05]  /*0af0*/  @!P2 BRA `(.L_x_9) ;  /* 0x00000000005ca947 */ /* 0x000fea0003800000 */
[----:B------:R-:W0:Y:S01]  /*0b00*/  LDCU UR4, c[0x0][0x380] ;  /* 0x00007000ff0477ac */ /* 0x000e220008000800 */
[----:B------:R-:W-:Y:S01]  /*0b10*/  VIADD R11, R7, 0x1 ;  /* 0x00000001070b7836 */ /* 0x000fe20000000000 */
[----:B------:R-:W-:Y:S01]  /*0b20*/  I2FP.F32.U32 R13, R7 ;  /* 0x00000007000d7245 */ /* 0x000fe20000201000 */
[----:B------:R-:W-:Y:S01]  /*0b30*/  IMAD.MOV.U32 R12, RZ, RZ, R10 ;  /* 0x000000ffff0c7224 */ /* 0x000fe200078e000a */
[----:B------:R-:W-:Y:S01]  /*0b40*/  UMOV UR5, URZ ;  /* 0x000000ff00057c82 */ /* 0x000fe20008000000 */
[----:B------:R-:W-:Y:S01]  /*0b50*/  IMAD.MOV.U32 R29, RZ, RZ, -0x3e000000 ;  /* 0xc2000000ff1d7424 */ /* 0x000fe200078e00ff */
[----:B------:R-:W-:-:S03]  /*0b60*/  I2FP.F32.U32 R11, R11 ;  /* 0x0000000b000b7245 */ /* 0x000fc60000201000 */
[----:B0-----:R-:W5:Y:S01]  /*0b70*/  TEX.LL R14, R12, R12, R29, UR4, 2D ;  /* 0x28ff041d0c0c7f60 */ /* 0x001f6200089e0f0e */
[----:B------:R-:W5:Y:S01]  /*0b80*/  TEX.LL R18, R16, R10, R29, UR4, 2D ;  /* 0x28ff041d0a107f60 */ /* 0x000f6200089e0f12 */
[----:B------:R-:W-:Y:S02]  /*0b90*/  VIADD R9, R9, 0x2 ;  /* 0x0000000209097836 */ /* 0x000fe40000000000 */
[----:B------:R-:W-:Y:S01]  /*0ba0*/  VIADD R7, R7, 0x2 ;  /* 0x0000000207077836 */ /* 0x000fe20000000000 */
        /* <DEDUP_REMOVED lines=11> */
[----:B------:R-:W-:-:S07]  /*0c60*/  IADD3 R24, PT, PT, R19, R15, R24 ;  /* 0x0000000f13187210 */ /* 0x000fce0007ffe018 */
.L_x_9:
[----:B------:R-:W-:Y:S05]  /*0c70*/  BSYNC.RECONVERGENT B3 ;  /* 0x0000000000037941 */ /* 0x000fea0003800200 */
.L_x_8:
[----:B------:R-:W-:Y:S05]  /*0c80*/  @!P3 BRA `(.L_x_7) ;  /* 0x000000000038b947 */ /* 0x000fea0003800000 */
[----:B------:R-:W0:Y:S01]  /*0c90*/  LDCU UR4, c[0x0][0x380] ;  /* 0x00007000ff0477ac */ /* 0x000e220008000800 */
[----:B------:R-:W-:Y:S01]  /*0ca0*/  IMAD.MOV.U32 R12, RZ, RZ, -0x3e000000 ;  /* 0xc2000000ff0c7424 */ /* 0x000fe200078e00ff */
[----:B------:R-:W-:Y:S01]  /*0cb0*/  I2FP.F32.U32 R11, R7 ;  /* 0x00000007000b7245 */ /* 0x000fe20000201000 */
[----:B------:R-:W-:-:S05]  /*0cc0*/  UMOV UR5, URZ ;  /* 0x000000ff00057c82 */ /* 0x000fca0008000000 */
[----:B0-----:R-:W5:Y:S01]  /*0cd0*/  TEX.LL R12, R10, R10, R12, UR4, 2D ;  /* 0x28ff040c0a0a7f60 */ /* 0x001f6200089e0f0c */
[----:B------:R-:W-:Y:S01]  /*0ce0*/  VIADD R9, R9, 0x1 ;  /* 0x0000000109097836 */ /* 0x000fe20000000000 */
[----:B-----5:R-:W-:Y:S02]  /*0cf0*/  LOP3.LUT R7, R10, 0xff, RZ, 0xc0, !PT ;  /* 0x000000ff0a077812 */ /* 0x020fe400078ec0ff */
[----:B------:R-:W-:Y:S02]  /*0d00*/  LOP3.LUT R15, R11, 0xff, RZ, 0xc0, !PT ;  /* 0x000000ff0b0f7812 */ /* 0x000fe400078ec0ff */
[----:B------:R-:W-:Y:S01]  /*0d10*/  LOP3.LUT R17, R12, 0xff, RZ, 0xc0, !PT ;  /* 0x000000ff0c117812 */ /* 0x000fe200078ec0ff */
[----:B------:R-:W-:Y:S01]  /*0d20*/  IMAD.IADD R22, R22, 0x1, R7 ;  /* 0x0000000116167824 */ /* 0x000fe200078e0207 */
[----:B------:R-:W-:Y:S01]  /*0d30*/  LOP3.LUT R13, R13, 0xff, RZ, 0xc0, !PT ;  /* 0x000000ff0d0d7812 */ /* 0x000fe200078ec0ff */
[----:B------:R-:W-:Y:S02]  /*0d40*/  IMAD.IADD R26, R26, 0x1, R15 ;  /* 0x000000011a1a7824 */ /* 0x000fe400078e020f */
[----:B------:R-:W-:-:S02]  /*0d50*/  IMAD.IADD R28, R28, 0x1, R17 ;  /* 0x000000011c1c7824 */ /* 0x000fc400078e0211 */
[----:B------:R-:W-:-:S07]  /*0d60*/  IMAD.IADD R24, R24, 0x1, R13 ;  /* 0x0000000118187824 */ /* 0x000fce00078e020d */
.L_x_7:
[----:B------:R-:W-:Y:S05]  /*0d70*/  BSYNC.RECONVERGENT B2 ;  /* 0x0000000000027941 */ /* 0x000fea0003800200 */
.L_x_6:
[----:B------:R-:W-:Y:S05]  /*0d80*/  @!P4 BRA `(.L_x_10) ;  /* 0xfffffff80048c947 */ /* 0x000fea000383ffff */
[----:B------:R-:W-:Y:S05]  /*0d90*/  BSYNC.RECONVERGENT B0 ;  /* 0x0000000000007941 */ /* 0x000fea0003800200 */
.L_x_2:
[----:B------:R-:W-:Y:S01]  /*0da0*/  IABS R13, R9 ;  /* 0x00000009000d7213 */ /* 0x000fe20000000000 */
[----:B------:R-:W0:Y:S01]  /*0db0*/  LDCU UR4, c[0x0][0x398] ;  /* 0x00007300ff0477ac */ /* 0x000e220008000800 */
[----:B------:R-:W-:Y:S02]  /*0dc0*/  IABS R14, R3 ;  /* 0x00000003000e7213 */ /* 0x000fe40000000000 */
[----:B------:R-:W1:Y:S01]  /*0dd0*/  I2F.RP R8, R13 ;  /* 0x0000000d00087306 */ /* 0x000e620000209400 */
[----:B------:R-:W-:Y:S01]  /*0de0*/  IABS R17, R22 ;  /* 0x0000001600117213 */ /* 0x000fe20000000000 */
[----:B------:R-:W0:Y:S01]  /*0df0*/  LDCU UR5, c[0x0][0x39c] ;  /* 0x00007380ff0577ac */ /* 0x000e220008000800 */
[----:B------:R-:W-:Y:S02]  /*0e00*/  IABS R19, R26 ;  /* 0x0000001a00137213 */ /* 0x000fe40000000000 */
[----:B------:R-:W-:Y:S01]  /*0e10*/  IABS R25, R28 ;  /* 0x0000001c00197213 */ /* 0x000fe20000000000 */
[----:B------:R-:W2:Y:S01]  /*0e20*/  LDCU UR10, c[0x0][0x398] ;  /* 0x00007300ff0a77ac */ /* 0x000ea20008000800 */
[-C--:B------:R-:W-:Y:S01]  /*0e30*/  LOP3.LUT R22, R22, R9.reuse, RZ, 0x3c, !PT ;  /* 0x0000000916167212 */ /* 0x080fe200078e3cff */
[----:B------:R-:W3:Y:S01]  /*0e40*/  I2F.RP R7, R14 ;  /* 0x0000000e00077306 */ /* 0x000ee20000209400 */
[----:B------:R-:W-:-:S02]  /*0e50*/  LOP3.LUT R28, R28, R9, RZ, 0x3c, !PT ;  /* 0x000000091c1c7212 */ /* 0x000fc400078e3cff */
[----:B------:R-:W-:-:S05]  /*0e60*/  LOP3.LUT R26, R26, R9, RZ, 0x3c, !PT ;  /* 0x000000091a1a7212 */ /* 0x000fca00078e3cff */
[----:B-1----:R-:W1:Y:S01]  /*0e70*/  MUFU.RCP R8, R8 ;  /* 0x0000000800087308 */ /* 0x002e620000001000 */
[----:B0-----:R-:W-:-:S07]  /*0e80*/  UIMAD UR4, UR4, UR5, URZ ;  /* 0x00000005040472a4 */ /* 0x001fce000f8e02ff */
[----:B---3--:R-:W-:Y:S01]  /*0e90*/  MUFU.RCP R7, R7 ;  /* 0x0000000700077308 */ /* 0x008fe20000001000 */
[----:B-1----:R-:W-:Y:S02]  /*0ea0*/  IADD3 R10, PT, PT, R8, 0xffffffe, RZ ;  /* 0x0ffffffe080a7810 */ /* 0x002fe40007ffe0ff */
[----:B------:R-:W-:-:S05]  /*0eb0*/  IABS R8, R9 ;  /* 0x0000000900087213 */ /* 0x000fca0000000000 */
[----:B------:R0:W1:Y:S01]  /*0ec0*/  F2I.FTZ.U32.TRUNC.NTZ R11, R10 ;  /* 0x0000000a000b7305 */ /* 0x000062000021f000 */
[----:B------:R-:W-:Y:S02]  /*0ed0*/  IMAD.MOV R18, RZ, RZ, -R8 ;  /* 0x000000ffff127224 */ /* 0x000fe400078e0a08 */
[----:B0-----:R-:W-:Y:S02]  /*0ee0*/  IMAD.MOV.U32 R10, RZ, RZ, RZ ;  /* 0x000000ffff0a7224 */ /* 0x001fe400078e00ff */
[----:B-1----:R-:W-:-:S04]  /*0ef0*/  IMAD.MOV R12, RZ, RZ, -R11 ;  /* 0x000000ffff0c7224 */ /* 0x002fc800078e0a0b */
[----:B------:R-:W-:-:S04]  /*0f00*/  IMAD R15, R12, R13, RZ ;  /* 0x0000000d0c0f7224 */ /* 0x000fc800078e02ff */
[----:B------:R-:W-:-:S04]  /*0f10*/  IMAD.HI.U32 R16, R11, R15, R10 ;  /* 0x0000000f0b107227 */ /* 0x000fc800078e000a */
[----:B------:R-:W-:Y:S01]  /*0f20*/  IMAD.MOV.U32 R11, RZ, RZ, R17 ;  /* 0x000000ffff0b7224 */ /* 0x000fe200078e0011 */
[----:B------:R-:W-:Y:S01]  /*0f30*/  IABS R17, R24 ;  /* 0x0000001800117213 */ /* 0x000fe20000000000 */
[----:B------:R-:W-:Y:S01]  /*0f40*/  IMAD.HI.U32 R12, R16, R19, RZ ;  /* 0x00000013100c7227 */ /* 0x000fe200078e00ff */
[----:B------:R-:W-:-:S03]  /*0f50*/  LOP3.LUT R24, R24, R9, RZ, 0x3c, !PT ;  /* 0x0000000918187212 */ /* 0x000fc600078e3cff */
[----:B------:R-:W-:-:S04]  /*0f60*/  IMAD.HI.U32 R15, R16, R11, RZ ;  /* 0x0000000b100f7227 */ /* 0x000fc800078e00ff */
[-C--:B------:R-:W-:Y:S02]  /*0f70*/  IMAD R10, R15, R18.reuse, R11 ;  /* 0x000000120f0a7224 */ /* 0x080fe400078e020b */
[----:B------:R-:W-:Y:S02]  /*0f80*/  VIADD R11, R7, 0xffffffe ;  /* 0x0ffffffe070b7836 */ /* 0x000fe40000000000 */
[----:B------:R-:W-:Y:S01]  /*0f90*/  IMAD R19, R12, R18, R19 ;  /* 0x000000120c137224 */ /* 0x000fe200078e0213 */
[C---:B------:R-:W-:Y:S01]  /*0fa0*/  ISETP.GT.U32.AND P4, PT, R13.reuse, R10, PT ;  /* 0x0000000a0d00720c */ /* 0x040fe20003f84070 */
[C---:B------:R-:W-:Y:S02]  /*0fb0*/  IMAD.HI.U32 R8, R16.reuse, R25, RZ ;  /* 0x0000001910087227 */ /* 0x040fe400078e00ff */
[----:B------:R-:W0:Y:S01]  /*0fc0*/  F2I.FTZ.U32.TRUNC.NTZ R11, R11 ;  /* 0x0000000b000b7305 */ /* 0x000e22000021f000 */
[----:B------:R-:W-:Y:S01]  /*0fd0*/  ISETP.GT.U32.AND P5, PT, R13, R19, PT ;  /* 0x000000130d00720c */ /* 0x000fe20003fa4070 */
[----:B------:R-:W-:-:S04]  /*0fe0*/  IMAD.HI.U32 R7, R16, R17, RZ ;  /* 0x0000001110077227 */ /* 0x000fc800078e00ff */
[-C--:B------:R-:W-:Y:S02]  /*0ff0*/  IMAD R16, R8, R18.reuse, R25 ;  /* 0x0000001208107224 */ /* 0x080fe400078e0219 */
[----:B------:R-:W1:Y:S01]  /*1000*/  I2F.U32.RP R25, R0 ;  /* 0x0000000000197306 */ /* 0x000e620000209000 */
[----:B------:R-:W-:Y:S01]  /*1010*/  IMAD R18, R7, R18, R17 ;  /* 0x0000001207127224 */ /* 0x000fe200078e0211 */
[----:B------:R-:W-:Y:S01]  /*1020*/  @!P4 IADD3 R15, PT, PT, R15, 0x1, RZ ;  /* 0x000000010f0fc810 */ /* 0x000fe20007ffe0ff */
[----:B------:R-:W-:-:S03]  /*1030*/  @!P4 IMAD.IADD R10, R10, 0x1, -R13 ;  /* 0x000000010a0ac824 */ /* 0x000fc600078e0a0d */
[----:B------:R-:W-:Y:S02]  /*1040*/  @!P5 IMAD.IADD R19, R19, 0x1, -R13 ;  /* 0x000000011313d824 */ /* 0x000fe400078e0a0d */
[--C-:B0-----:R-:W-:Y:S01]  /*1050*/  IMAD.MOV R17, RZ, RZ, -R11.reuse ;  /* 0x000000ffff117224 */ /* 0x101fe200078e0a0b */
[-C--:B------:R-:W-:Y:S01]  /*1060*/  ISETP.GE.U32.AND P6, PT, R10, R13.reuse, PT ;  /* 0x0000000d0a00720c */ /* 0x080fe20003fc6070 */
[----:B------:R-:W-:Y:S01]  /*1070*/  IMAD.MOV.U32 R10, RZ, RZ, RZ ;  /* 0x000000ffff0a7224 */ /* 0x000fe200078e00ff */
[----:B------:R-:W-:Y:S01]  /*1080*/  ISETP.GE.U32.AND P3, PT, R19, R13, PT ;  /* 0x0000000d1300720c */ /* 0x000fe20003f66070 */
[----:B------:R-:W-:Y:S01]  /*1090*/  IMAD R17, R17, R14, RZ ;  /* 0x0000000e11117224 */ /* 0x000fe200078e02ff */
[----:B------:R-:W-:Y:S01]  /*10a0*/  IABS R19, R6 ;  /* 0x0000000600137213 */ /* 0x000fe20000000000 */
[----:B------:R-:W-:Y:S02]  /*10b0*/  @!P5 VIADD R12, R12, 0x1 ;  /* 0x000000010c0cd836 */ /* 0x000fe40000000000 */
[----:B------:R-:W-:Y:S01]  /*10c0*/  IMAD.HI.U32 R11, R11, R17, R10 ;  /* 0x000000110b0b7227 */ /* 0x000fe200078e000a */
[----:B------:R-:W-:Y:S01]  /*10d0*/  IABS R17, R3 ;  /* 0x0000000300117213 */ /* 0x000fe20000000000 */
[----:B-1----:R0:W1:Y:S04]  /*10e0*/  MUFU.RCP R10, R25 ;  /* 0x00000019000a7308 */ /* 0x0020680000001000 */
[----:B------:R-:W-:-:S02]  /*10f0*/  IMAD.MOV R27, RZ, RZ, -R17 ;  /* 0x000000ffff1b7224 */ /* 0x000fc400078e0a11 */
[----:B------:R-:W-:-:S04]  /*1100*/  IMAD.HI.U32 R17, R11, R19, RZ ;  /* 0x000000130b117227 */ /* 0x000fc800078e00ff */
[----:B------:R-:W-:Y:S02]  /*1110*/  IMAD R19, R17, R27, R19 ;  /* 0x0000001b11137224 */ /* 0x000fe400078e0213 */
[----:B0-----:R-:W-:Y:S02]  /*1120*/  IMAD.MOV R25, RZ, RZ, -R0 ;  /* 0x000000ffff197224 */ /* 0x001fe400078e0a00 */
[----:B------:R-:W-:Y:S01]  /*1130*/  @P6 VIADD R15, R15, 0x1 ;  /* 0x000000010f0f6836 */ /* 0x000fe20000000000 */
[----:B------:R-:W-:Y:S01]  /*1140*/  ISETP.GT.U32.AND P2, PT, R14, R19, PT ;  /* 0x000000130e00720c */ /* 0x000fe20003f44070 */
[----:B------:R-:W-:Y:S02]  /*1150*/  @P3 VIADD R12, R12, 0x1 ;  /* 0x000000010c0c3836 */ /* 0x000fe40000000000 */
[----:B-1----:R-:W-:-:S04]  /*1160*/  VIADD R10, R10, 0xffffffe ;  /* 0x0ffffffe0a0a7836 */ /* 0x002fc80000000000 */
[----:B------:R0:W1:Y:S06]  /*1170*/  F2I.FTZ.U32.TRUNC.NTZ R11, R10 ;  /* 0x0000000a000b7305 */ /* 0x00006c000021f000 */
[----:B------:R-:W-:Y:S02]  /*1180*/  @!P2 IMAD.IADD R19, R19, 0x1, -R14 ;  /* 0x000000011313a824 */ /* 0x000fe400078e0a0e */
[----:B------:R-:W-:Y:S01]  /*1190*/  @!P2 VIADD R17, R17, 0x1 ;  /* 0x000000011111a836 */ /* 0x000fe20000000000 */
[----:B------:R-:W-:Y:S01]  /*11a0*/  ISETP.NE.U32.AND P2, PT, R0, RZ, PT ;  /* 0x000000ff0000720c */ /* 0x000fe20003f45070 */
[----:B0-----:R-:W-:Y:S01]  /*11b0*/  IMAD.MOV.U32 R10, RZ, RZ, RZ ;  /* 0x000000ffff0a7224 */ /* 0x001fe200078e00ff */
[----:B------:R-:W-:Y:S01]  /*11c0*/  ISETP.GE.U32.AND P4, PT, R19, R14, PT ;  /* 0x0000000e1300720c */ /* 0x000fe20003f86070 */
[----:B-1----:R-:W-:-:S04]  /*11d0*/  IMAD R19, R25, R11, RZ ;  /* 0x0000000b19137224 */ /* 0x002fc800078e02ff */
[----:B------:R-:W-:Y:S01]  /*11e0*/  IMAD.HI.U32 R14, R11, R19, R10 ;  /* 0x000000130b0e7227 */ /* 0x000fe200078e000a */
[----:B------:R-:W-:-:S03]  /*11f0*/  LOP3.LUT R10, R6, R3, RZ, 0x3c, !PT ;  /* 0x00000003060a7212 */ /* 0x000fc600078e3cff */
[----:B------:R-:W-:Y:S02]  /*1200*/  VIADD R6, R6, UR7 ;  /* 0x0000000706067c36 */ /* 0x000fe40008000000 */
[----:B------:R-:W-:-:S04]  /*1210*/  IMAD.HI.U32 R14, R14, R21, RZ ;  /* 0x000000150e0e7227 */ /* 0x000fc800078e00ff */
[----:B------:R-:W-:Y:S02]  /*1220*/  IMAD.MOV R11, RZ, RZ, -R14 ;  /* 0x000000ffff0b7224 */ /* 0x000fe400078e0a0e */
[----:B------:R-:W-:Y:S01]  /*1230*/  @P4 VIADD R17, R17, 0x1 ;  /* 0x0000000111114836 */ /* 0x000fe20000000000 */
[----:B------:R-:W-:Y:S01]  /*1240*/  ISETP.GT.U32.AND P4, PT, R13, R16, PT ;  /* 0x000000100d00720c */ /* 0x000fe20003f84070 */
[----:B------:R-:W-:-:S05]  /*1250*/  IMAD R11, R0, R11, R21 ;  /* 0x0000000b000b7224 */ /* 0x000fca00078e0215 */
[----:B------:R-:W-:-:S07]  /*1260*/  ISETP.GE.U32.AND P6, PT, R11, R0, PT ;  /* 0x000000000b00720c */ /* 0x000fce0003fc6070 */
[----:B------:R-:W-:Y:S02]  /*1270*/  @!P4 IMAD.IADD R16, R16, 0x1, -R13 ;  /* 0x000000011010c824 */ /* 0x000fe400078e0a0d */
[----:B------:R-:W-:Y:S01]  /*1280*/  @!P4 VIADD R8, R8, 0x1 ;  /* 0x000000010808c836 */ /* 0x000fe20000000000 */
[----:B------:R-:W-:-:S03]  /*1290*/  ISETP.GE.AND P4, PT, R28, RZ, PT ;  /* 0x000000ff1c00720c */ /* 0x000fc60003f86270 */
[----:B------:R-:W-:Y:S02]  /*12a0*/  @P6 IMAD.IADD R11, R11, 0x1, -R0 ;  /* 0x000000010b0b6824 */ /* 0x000fe400078e0a00 */
[----:B------:R-:W-:Y:S01]  /*12b0*/  @P6 VIADD R14, R14, 0x1 ;  /* 0x000000010e0e6836 */ /* 0x000fe20000000000 */
[----:B------:R-:W-:Y:S02]  /*12c0*/  ISETP.GE.AND P6, PT, R10, RZ, PT ;  /* 0x000000ff0a00720c */ /* 0x000fe40003fc6270 */
[----:B------:R-:W-:-:S11]  /*12d0*/  ISETP.GE.U32.AND P5, PT, R11, R0, PT ;  /* 0x000000000b00720c */ /* 0x000fd60003fa6070 */
[----:B------:R-:W-:Y:S01]  /*12e0*/  @!P6 IMAD.MOV R17, RZ, RZ, -R17 ;  /* 0x000000ffff11e224 */ /* 0x000fe200078e0a11 */
[----:B------:R-:W-:Y:S01]  /*12f0*/  ISETP.GE.AND P6, PT, R22, RZ, PT ;  /* 0x000000ff1600720c */ /* 0x000fe20003fc6270 */
[----:B------:R-:W-:Y:S01]  /*1300*/  @P5 VIADD R14, R14, 0x1 ;  /* 0x000000010e0e5836 */ /* 0x000fe20000000000 */
[----:B------:R-:W-:Y:S02]  /*1310*/  ISETP.NE.AND P5, PT, R3, RZ, PT ;  /* 0x000000ff0300720c */ /* 0x000fe40003fa5270 */
[----:B------:R-:W-:Y:S02]  /*1320*/  @!P2 LOP3.LUT R14, RZ, R0, RZ, 0x33, !PT ;  /* 0x00000000ff0ea212 */ /* 0x000fe400078e33ff */
[----:B------:R-:W-:-:S07]  /*1330*/  ISETP.GT.U32.AND P2, PT, R13, R18, PT ;  /* 0x000000120d00720c */ /* 0x000fce0003f44070 */
[----:B------:R-:W-:Y:S02]  /*1340*/  @!P6 IADD3 R15, PT, PT, -R15, RZ, RZ ;  /* 0x000000ff0f0fe210 */ /* 0x000fe40007ffe1ff */
[----:B------:R-:W-:Y:S02]  /*1350*/  @!P5 LOP3.LUT R17, RZ, R3, RZ, 0x33, !PT ;  /* 0x00000003ff11d212 */ /* 0x000fe400078e33ff */
[-C--:B------:R-:W-:Y:S02]  /*1360*/  ISETP.GE.U32.AND P5, PT, R16, R13.reuse, PT ;  /* 0x0000000d1000720c */ /* 0x080fe40003fa6070 */
[----:B------:R-:W-:Y:S02]  /*1370*/  @!P2 IMAD.IADD R18, R18, 0x1, -R13 ;  /* 0x000000011212a824 */ /* 0x000fe400078e0a0d */
[----:B--2---:R-:W-:Y:S02]  /*1380*/  IMAD R17, R14, UR10, R17 ;  /* 0x0000000a0e117c24 */ /* 0x004fe4000f8e0211 */
[----:B------:R-:W-:Y:S01]  /*1390*/  @!P2 VIADD R7, R7, 0x1 ;  /* 0x000000010707a836 */ /* 0x000fe20000000000 */
[----:B------:R-:W-:-:S02]  /*13a0*/  ISETP.GE.U32.AND P6, PT, R18, R13, PT ;  /* 0x0000000d1200720c */ /* 0x000fc40003fc6070 */
[----:B------:R-:W-:Y:S01]  /*13b0*/  ISETP.GE.AND P3, PT, R17, UR4, PT ;  /* 0x0000000411007c0c */ /* 0x000fe2000bf66270 */
[----:B------:R-:W0:Y:S01]  /*13c0*/  LDCU UR4, c[0x0][0x390] ;  /* 0x00007200ff0477ac */ /* 0x000e220008000800 */
[----:B------:R-:W-:Y:S02]  /*13d0*/  ISETP.GE.AND P2, PT, R26, RZ, PT ;  /* 0x000000ff1a00720c */ /* 0x000fe40003f46270 */
[----:B------:R-:W-:Y:S01]  /*13e0*/  @P5 VIADD R8, R8, 0x1 ;  /* 0x0000000108085836 */ /* 0x000fe20000000000 */
[----:B------:R-:W-:-:S03]  /*13f0*/  ISETP.GE.AND P5, PT, R24, RZ, PT ;  /* 0x000000ff1800720c */ /* 0x000fc60003fa6270 */
[----:B------:R-:W-:Y:S01]  /*1400*/  IMAD.MOV.U32 R13, RZ, RZ, R8 ;  /* 0x000000ffff0d7224 */ /* 0x000fe200078e0008 */
[----:B------:R-:W-:Y:S02]  /*1410*/  LOP3.LUT R8, RZ, R9, RZ, 0x33, !PT ;  /* 0x00000009ff087212 */ /* 0x000fe400078e33ff */
[----:B------:R-:W-:Y:S01]  /*1420*/  @P6 VIADD R7, R7, 0x1 ;  /* 0x0000000107076836 */ /* 0x000fe20000000000 */
[----:B------:R-:W-:Y:S01]  /*1430*/  ISETP.NE.AND P6, PT, R9, RZ, PT ;  /* 0x000000ff0900720c */ /* 0x000fe20003fc5270 */
[----:B------:R-:W1:Y:S01]  /*1440*/  @!P3 LDC.64 R10, c[0x0][0x388] ;  /* 0x0000e200ff0abb82 */ /* 0x000e620000000a00 */
[----:B------:R-:W-:Y:S02]  /*1450*/  @!P4 IMAD.MOV R13, RZ, RZ, -R13 ;  /* 0x000000ffff0dc224 */ /* 0x000fe400078e0a0d */
[----:B------:R-:W-:Y:S01]  /*1460*/  @!P2 IMAD.MOV R12, RZ, RZ, -R12 ;  /* 0x000000ffff0ca224 */ /* 0x000fe200078e0a0c */
[C---:B------:R-:W-:Y:S01]  /*1470*/  SEL R15, R8.reuse, R15, !P6 ;  /* 0x0000000f080f7207 */ /* 0x040fe20007000000 */
[----:B------:R-:W-:Y:S01]  /*1480*/  @!P5 IMAD.MOV R7, RZ, RZ, -R7 ;  /* 0x000000ffff07d224 */ /* 0x000fe200078e0a07 */
[----:B------:R-:W-:-:S02]  /*1490*/  SEL R13, R8, R13, !P6 ;  /* 0x0000000d080d7207 */ /* 0x000fc40007000000 */
[----:B0-----:R-:W-:Y:S02]  /*14a0*/  ISETP.GE.AND P2, PT, R6, UR4, PT ;  /* 0x0000000406007c0c */ /* 0x001fe4000bf46270 */
[C---:B------:R-:W-:Y:S02]  /*14b0*/  SEL R14, R8.reuse, R7, !P6 ;  /* 0x00000007080e7207 */ /* 0x040fe40007000000 */
[----:B------:R-:W-:Y:S02]  /*14c0*/  SEL R8, R8, R12, !P6 ;  /* 0x0000000c08087207 */ /* 0x000fe40007000000 */
[----:B------:R-:W-:Y:S02]  /*14d0*/  @!P3 PRMT R7, R13, 0x3340, R14 ;  /* 0x000033400d07b816 */ /* 0x000fe4000000000e */
[----:B------:R-:W-:-:S04]  /*14e0*/  @!P3 PRMT R8, R15, 0x3340, R8 ;  /* 0x000033400f08b816 */ /* 0x000fc80000000008 */
[----:B------:R-:W-:Y:S01]  /*14f0*/  @!P3 PRMT R7, R8, 0x5410, R7 ;  /* 0x000054100807b816 */ /* 0x000fe20000000007 */
[----:B-1----:R-:W-:-:S05]  /*1500*/  @!P3 IMAD.WIDE R10, R17, 0x4, R10 ;  /* 0x00000004110ab825 */ /* 0x002fca00078e020a */
[----:B------:R0:W-:Y:S01]  /*1510*/  @!P3 STG.E desc[UR8][R10.64], R7 ;  /* 0x000000070a00b986 */ /* 0x0001e2000c101908 */
[----:B------:R-:W-:Y:S05]  /*1520*/  @!P2 BRA `(.L_x_11) ;  /* 0xfffffff00044a947 */ /* 0x000fea000383ffff */
.L_x_1:
[----:B-1----:R-:W-:Y:S05]  /*1530*/  BSYNC.RECONVERGENT B1 ;  /* 0x0000000000017941 */ /* 0x002fea0003800200 */
.L_x_0:
[----:B------:R-:W1:Y:S01]  /*1540*/  LDCU UR4, c[0x0][0x394] ;  /* 0x00007280ff0477ac */ /* 0x000e620008000800 */
[----:B------:R-:W-:Y:S02]  /*1550*/  VIADD R21, R21, UR6 ;  /* 0x0000000615157c36 */ /* 0x000fe40008000000 */
[----:B------:R-:W-:Y:S02]  /*1560*/  VIADD R20, R20, 0x1 ;  /* 0x0000000114147836 */ /* 0x000fe40000000000 */
[----:B------:R-:W-:Y:S01]  /*1570*/  VIADD R23, R23, 0x1 ;  /* 0x0000000117177836 */ /* 0x000fe20000000000 */
[----:B-1----:R-:W-:-:S13]  /*1580*/  ISETP.GE.AND P0, PT, R21, UR4, PT ;  /* 0x0000000415007c0c */ /* 0x002fda000bf06270 */
[----:B------:R-:W-:Y:S05]  /*1590*/  @!P0 BRA `(.L_x_12) ;  /* 0xffffffec00cc8947 */ /* 0x000fea000383ffff */
[----:B------:R-:W-:Y:S05]  /*15a0*/  EXIT ;  /* 0x000000000000794d */ /* 0x000fea0003800000 */
.L_x_13:
[----:B------:R-:W-:-:S00]  /*15b0*/  BRA `(.L_x_13) ;  /* 0xfffffffc00fc7947 */ /* 0x000fc0000383ffff */
[----:B------:R-:W-:-:S00]  /*15c0*/  NOP ;  /* 0x0000000000007918 */ /* 0x000fc00000000000 */
        /* <DEDUP_REMOVED lines=11> */
.L_x_14:


//--------------------- .nv.shared.reserved.0     --------------------------
	.section	.nv.shared.reserved.0,"aw",@nobits
	.weak		__nv_reservedSMEM_offset_0_alias
	.size		__nv_reservedSMEM_offset_0_alias, 0, 64
	.other		__nv_reservedSMEM_offset_0_alias,@"STO_CUDA_RESERVED_SHARED STV_DEFAULT"
__nv_reservedSMEM_offset_0_alias:
	.zero		0
	.zero		64


//--------------------- .nv.constant0._Z6kernelyP6uchar4iiii --------------------------
	.section	.nv.constant0._Z6kernelyP6uchar4iiii,"a",@progbits
	.sectionflags	@""
	.align	4
.nv.constant0._Z6kernelyP6uchar4iiii:
	.zero		928


//--------------------- SYMBOLS --------------------------

	.type		.nv.reservedSmem.offset0,@object
	.size		.nv.reservedSmem.offset0,0x4
